//
// Generated by NVIDIA NVVM Compiler
//
// Compiler Build ID: CL-36424714
// Cuda compilation tools, release 13.0, V13.0.88
// Based on NVVM 20.0.0
//

.version 9.0
.target sm_100
.address_size 64

	// .globl	_Z3addPiS_

.visible .entry _Z3addPiS_(
	.param .u64 .ptr .align 1 _Z3addPiS__param_0,
	.param .u64 .ptr .align 1 _Z3addPiS__param_1
)
{
	.reg .pred 	%p<2>;
	.reg .b32 	%r<3>;
	.reg .b64 	%rd<5>;

	ld.param.u64 	%rd1, [_Z3addPiS__param_1];
	mov.u32 	%r1, %ctaid.x;
	setp.gt.u32 	%p1, %r1, 7999;
	@%p1 bra 	$L__BB0_2;
	cvta.to.global.u64 	%rd2, %rd1;
	mul.wide.u32 	%rd3, %r1, 4;
	add.s64 	%rd4, %rd2, %rd3;
	mov.b32 	%r2, 2;
	st.global.u32 	[%rd4], %r2;
$L__BB0_2:
	ret;

}


// ===== COMPILED SASS (sm_100) =====

	.target	sm_100

	.elftype	@"ET_EXEC"


//--------------------- .note.nv.tkinfo           --------------------------
	.section	.note.nv.tkinfo,"",@"SHT_NOTE"
	.sectionflags	@"SHF_NOTE_NV_TKINFO"
	.tkinfo
        /*0018*/ 	.word	0x00000002
        /*0030*/ 	.string	""
        /*0030*/ 	.string	"ptxas"
        /*0030*/ 	.string	"Cuda compilation tools, release 13.0, V13.0.88"
        /*0030*/ 	.string	"Build cuda_13.0.r13.0/compiler.36424714_0"
        /*0030*/ 	.string	"-arch sm_100 -m 64 "



//--------------------- .note.nv.cuinfo           --------------------------
	.section	.note.nv.cuinfo,"",@"SHT_NOTE"
	.sectionflags	@"SHF_NOTE_NV_CUINFO"
        /*0018*/ 	.short	0x0002
        /*001a*/ 	.short	0x0064
        /*001c*/ 	.short	0x0082
	.zero		2


//--------------------- .nv.info                  --------------------------
	.section	.nv.info,"",@"SHT_CUDA_INFO"
	.align	4


	//----- nvinfo : EIATTR_REGCOUNT
	.align		4
        /*0000*/ 	.byte	0x04, 0x2f
        /*0002*/ 	.short	(.L_1 - .L_0)
	.align		4
.L_0:
        /*0004*/ 	.word	index@(_Z3addPiS_)
        /*0008*/ 	.word	0x0000000a


	//----- nvinfo : EIATTR_FRAME_SIZE
	.align		4
.L_1:
        /*000c*/ 	.byte	0x04, 0x11
        /*000e*/ 	.short	(.L_3 - .L_2)
	.align		4
.L_2:
        /*0010*/ 	.word	index@(_Z3addPiS_)
        /*0014*/ 	.word	0x00000000


	//----- nvinfo : EIATTR_MIN_STACK_SIZE
	.align		4
.L_3:
        /*0018*/ 	.byte	0x04, 0x12
        /*001a*/ 	.short	(.L_5 - .L_4)
	.align		4
.L_4:
        /*001c*/ 	.word	index@(_Z3addPiS_)
        /*0020*/ 	.word	0x00000000
.L_5:


//--------------------- .nv.compat                --------------------------
	.section	.nv.compat,"",@"SHT_CUDA_COMPAT_INFO"
	.align	4
        /*0000*/ 	.byte	0x02, 0x09, 0x00, 0x00, 0x02, 0x02, 0x01, 0x00, 0x02, 0x05, 0x05, 0x00, 0x03, 0x07, 0x01, 0x01
        /*0010*/ 	.byte	0x02, 0x03, 0x00, 0x00, 0x02, 0x06, 0x01, 0x00, 0x04, 0x0b, 0x08, 0x00, 0x09, 0x00, 0x00, 0x00
        /*0020*/ 	.byte	0x00, 0x00, 0x00, 0x00


//--------------------- .nv.info._Z3addPiS_       --------------------------
	.section	.nv.info._Z3addPiS_,"",@"SHT_CUDA_INFO"
	.sectionflags	@""
	.align	4


	//----- nvinfo : EIATTR_CUDA_API_VERSION
	.align		4
        /*0000*/ 	.byte	0x04, 0x37
        /*0002*/ 	.short	(.L_7 - .L_6)
.L_6:
        /*0004*/ 	.word	0x00000082


	//----- nvinfo : EIATTR_KPARAM_INFO
	.align		4
.L_7:
        /*0008*/ 	.byte	0x04, 0x17
        /*000a*/ 	.short	(.L_9 - .L_8)
.L_8:
        /*000c*/ 	.word	0x00000000
        /*0010*/ 	.short	0x0001
        /*0012*/ 	.short	0x0008
        /*0014*/ 	.byte	0x00, 0xf5, 0x21, 0x00


	//----- nvinfo : EIATTR_KPARAM_INFO
	.align		4
.L_9:
        /*0018*/ 	.byte	0x04, 0x17
        /*001a*/ 	.short	(.L_11 - .L_10)
.L_10:
        /*001c*/ 	.word	0x00000000
        /*0020*/ 	.short	0x0000
        /*0022*/ 	.short	0x0000
        /*0024*/ 	.byte	0x00, 0xf5, 0x21, 0x00


	//----- nvinfo : EIATTR_SPARSE_MMA_MASK
	.align		4
.L_11:
        /*0028*/ 	.byte	0x03, 0x50
        /*002a*/ 	.short	0x0000


	//----- nvinfo : EIATTR_MAXREG_COUNT
	.align		4
        /*002c*/ 	.byte	0x03, 0x1b
        /*002e*/ 	.short	0x00ff


	//----- nvinfo : EIATTR_MERCURY_ISA_VERSION
	.align		4
        /*0030*/ 	.byte	0x03, 0x5f
        /*0032*/ 	.short	0x0101


	//----- nvinfo : EIATTR_VRC_CTA_INIT_COUNT
	.align		4
        /*0034*/ 	.byte	0x02, 0x4a
	.zero		1
	.zero		1


	//----- nvinfo : EIATTR_EXIT_INSTR_OFFSETS
	.align		4
        /*0038*/ 	.byte	0x04, 0x1c
        /*003a*/ 	.short	(.L_13 - .L_12)


	//   ....[0]....
.L_12:
        /*003c*/ 	.word	0x00000030


	//   ....[1]....
        /*0040*/ 	.word	0x00000090


	//----- nvinfo : EIATTR_CBANK_PARAM_SIZE
	.align		4
.L_13:
        /*0044*/ 	.byte	0x03, 0x19
        /*0046*/ 	.short	0x0010


	//----- nvinfo : EIATTR_PARAM_CBANK
	.align		4
        /*0048*/ 	.byte	0x04, 0x0a
        /*004a*/ 	.short	(.L_15 - .L_14)
	.align		4
.L_14:
        /*004c*/ 	.word	index@(.nv.constant0._Z3addPiS_)
        /*0050*/ 	.short	0x0380
        /*0052*/ 	.short	0x0010


	//----- nvinfo : EIATTR_SW_WAR
	.align		4
.L_15:
        /*0054*/ 	.byte	0x04, 0x36
        /*0056*/ 	.short	(.L_17 - .L_16)
.L_16:
        /*0058*/ 	.word	0x00000008
.L_17:


//--------------------- .nv.callgraph             --------------------------
	.section	.nv.callgraph,"",@"SHT_CUDA_CALLGRAPH"
	.align	4
	.sectionentsize	8
	.align		4
        /*0000*/ 	.word	0x00000000
	.align		4
        /*0004*/ 	.word	0xffffffff
	.align		4
        /*0008*/ 	.word	0x00000000
	.align		4
        /*000c*/ 	.word	0xfffffffe
	.align		4
        /*0010*/ 	.word	0x00000000
	.align		4
        /*0014*/ 	.word	0xfffffffd
	.align		4
        /*0018*/ 	.word	0x00000000
	.align		4
        /*001c*/ 	.word	0xfffffffc


//--------------------- .text._Z3addPiS_          --------------------------
	.section	.text._Z3addPiS_,"ax",@progbits
	.align	128
        .global         _Z3addPiS_
        .type           _Z3addPiS_,@function
        .size           _Z3addPiS_,(.L_x_1 - _Z3addPiS_)
        .other          _Z3addPiS_,@"STO_CUDA_ENTRY STV_DEFAULT"
_Z3addPiS_:
.text._Z3addPiS_:
[----:B------:R-:W-:Y:S01]  /*0000*/  LDC R1, c[0x0][0x37c] ;  /* 0x0000df00ff017b82 */ /* 0x000fe20000000800 */
[----:B------:R-:W0:Y:S02]  /*0010*/  S2R R5, SR_CTAID.X ;  /* 0x0000000000057919 */ /* 0x000e240000002500 */
[----:B0-----:R-:W-:-:S13]  /*0020*/  ISETP.GT.U32.AND P0, PT, R5, 0x1f3f, PT ;  /* 0x00001f3f0500780c */ /* 0x001fda0003f04070 */
[----:B------:R-:W-:Y:S05]  /*0030*/  @P0 EXIT ;  /* 0x000000000000094d */ /* 0x000fea0003800000 */
[----:B------:R-:W0:Y:S01]  /*0040*/  LDC.64 R2, c[0x0][0x388] ;  /* 0x0000e200ff027b82 */ /* 0x000e220000000a00 */
[----:B------:R-:W1:Y:S01]  /*0050*/  LDCU.64 UR4, c[0x0][0x358] ;  /* 0x00006b00ff0477ac */ /* 0x000e620008000a00 */
[----:B------:R-:W-:Y:S02]  /*0060*/  HFMA2 R7, -RZ, RZ, 0, 1.1920928955078125e-07 ;  /* 0x00000002ff077431 */ /* 0x000fe400000001ff */
[----:B0-----:R-:W-:-:S05]  /*0070*/  IMAD.WIDE.U32 R2, R5, 0x4, R2 ;  /* 0x0000000405027825 */ /* 0x001fca00078e0002 */
[----:B-1----:R-:W-:Y:S01]  /*0080*/  STG.E desc[UR4][R2.64], R7 ;  /* 0x0000000702007986 */ /* 0x002fe2000c101904 */
[----:B------:R-:W-:Y:S05]  /*0090*/  EXIT ;  /* 0x000000000000794d */ /* 0x000fea0003800000 */
.L_x_0:
[----:B------:R-:W-:-:S00]  /*00a0*/  BRA `(.L_x_0) ;  /* 0xfffffffc00fc7947 */ /* 0x000fc0000383ffff */
[----:B------:R-:W-:-:S00]  /*00b0*/  NOP ;  /* 0x0000000000007918 */ /* 0x000fc00000000000 */
        /* <DEDUP_REMOVED lines=12> */
.L_x_1:


//--------------------- .nv.shared.reserved.0     --------------------------
	.section	.nv.shared.reserved.0,"aw",@nobits
	.weak		__nv_reservedSMEM_offset_0_alias
	.size		__nv_reservedSMEM_offset_0_alias, 0, 64
	.other		__nv_reservedSMEM_offset_0_alias,@"STO_CUDA_RESERVED_SHARED STV_DEFAULT"
__nv_reservedSMEM_offset_0_alias:
	.zero		0
	.zero		64


//--------------------- .nv.constant0._Z3addPiS_  --------------------------
	.section	.nv.constant0._Z3addPiS_,"a",@progbits
	.sectionflags	@""
	.align	4
.nv.constant0._Z3addPiS_:
	.zero		912


//--------------------- SYMBOLS --------------------------

	.type		.nv.reservedSmem.offset0,@object
	.size		.nv.reservedSmem.offset0,0x4
